//
// Generated by NVIDIA NVVM Compiler
//
// Compiler Build ID: CL-36424714
// Cuda compilation tools, release 13.0, V13.0.88
// Based on NVVM 20.0.0
//

.version 9.0
.target sm_100
.address_size 64

	// .globl	calculateFitnessOnDevice

.visible .entry calculateFitnessOnDevice(
	.param .u64 .ptr .align 1 calculateFitnessOnDevice_param_0,
	.param .u32 calculateFitnessOnDevice_param_1,
	.param .u64 .ptr .align 1 calculateFitnessOnDevice_param_2,
	.param .u32 calculateFitnessOnDevice_param_3,
	.param .u32 calculateFitnessOnDevice_param_4,
	.param .u64 .ptr .align 1 calculateFitnessOnDevice_param_5,
	.param .u32 calculateFitnessOnDevice_param_6,
	.param .u64 .ptr .align 1 calculateFitnessOnDevice_param_7,
	.param .u32 calculateFitnessOnDevice_param_8,
	.param .u32 calculateFitnessOnDevice_param_9,
	.param .u32 calculateFitnessOnDevice_param_10,
	.param .u64 .ptr .align 1 calculateFitnessOnDevice_param_11,
	.param .u32 calculateFitnessOnDevice_param_12
)
{
	.reg .pred 	%p<2>;
	.reg .b32 	%r<7>;
	.reg .b64 	%rd<5>;

	ld.param.u64 	%rd1, [calculateFitnessOnDevice_param_0];
	ld.param.u32 	%r2, [calculateFitnessOnDevice_param_1];
	mov.u32 	%r3, %ctaid.x;
	mov.u32 	%r4, %ntid.x;
	mov.u32 	%r5, %tid.x;
	mad.lo.s32 	%r1, %r3, %r4, %r5;
	setp.ge.s32 	%p1, %r1, %r2;
	@%p1 bra 	$L__BB0_2;
	cvta.to.global.u64 	%rd2, %rd1;
	mul.wide.s32 	%rd3, %r1, 4;
	add.s64 	%rd4, %rd2, %rd3;
	mov.b32 	%r6, -1081291571;
	st.global.u32 	[%rd4], %r6;
$L__BB0_2:
	ret;

}


// ===== COMPILED SASS (sm_100) =====

	.target	sm_100

	.elftype	@"ET_EXEC"


//--------------------- .note.nv.tkinfo           --------------------------
	.section	.note.nv.tkinfo,"",@"SHT_NOTE"
	.sectionflags	@"SHF_NOTE_NV_TKINFO"
	.tkinfo
        /*0018*/ 	.word	0x00000002
        /*0030*/ 	.string	""
        /*0030*/ 	.string	"ptxas"
        /*0030*/ 	.string	"Cuda compilation tools, release 13.0, V13.0.88"
        /*0030*/ 	.string	"Build cuda_13.0.r13.0/compiler.36424714_0"
        /*0030*/ 	.string	"-arch sm_100 -m 64 "



//--------------------- .note.nv.cuinfo           --------------------------
	.section	.note.nv.cuinfo,"",@"SHT_NOTE"
	.sectionflags	@"SHF_NOTE_NV_CUINFO"
        /*0018*/ 	.short	0x0002
        /*001a*/ 	.short	0x0064
        /*001c*/ 	.short	0x0082
	.zero		2


//--------------------- .nv.info                  --------------------------
	.section	.nv.info,"",@"SHT_CUDA_INFO"
	.align	4


	//----- nvinfo : EIATTR_REGCOUNT
	.align		4
        /*0000*/ 	.byte	0x04, 0x2f
        /*0002*/ 	.short	(.L_1 - .L_0)
	.align		4
.L_0:
        /*0004*/ 	.word	index@(calculateFitnessOnDevice)
        /*0008*/ 	.word	0x0000000a


	//----- nvinfo : EIATTR_FRAME_SIZE
	.align		4
.L_1:
        /*000c*/ 	.byte	0x04, 0x11
        /*000e*/ 	.short	(.L_3 - .L_2)
	.align		4
.L_2:
        /*0010*/ 	.word	index@(calculateFitnessOnDevice)
        /*0014*/ 	.word	0x00000000


	//----- nvinfo : EIATTR_MIN_STACK_SIZE
	.align		4
.L_3:
        /*0018*/ 	.byte	0x04, 0x12
        /*001a*/ 	.short	(.L_5 - .L_4)
	.align		4
.L_4:
        /*001c*/ 	.word	index@(calculateFitnessOnDevice)
        /*0020*/ 	.word	0x00000000
.L_5:


//--------------------- .nv.compat                --------------------------
	.section	.nv.compat,"",@"SHT_CUDA_COMPAT_INFO"
	.align	4
        /*0000*/ 	.byte	0x02, 0x09, 0x00, 0x00, 0x02, 0x02, 0x01, 0x00, 0x02, 0x05, 0x05, 0x00, 0x03, 0x07, 0x01, 0x01
        /*0010*/ 	.byte	0x02, 0x03, 0x00, 0x00, 0x02, 0x06, 0x01, 0x00, 0x04, 0x0b, 0x08, 0x00, 0x09, 0x00, 0x00, 0x00
        /*0020*/ 	.byte	0x00, 0x00, 0x00, 0x00


//--------------------- .nv.info.calculateFitnessOnDevice --------------------------
	.section	.nv.info.calculateFitnessOnDevice,"",@"SHT_CUDA_INFO"
	.sectionflags	@""
	.align	4


	//----- nvinfo : EIATTR_CUDA_API_VERSION
	.align		4
        /*0000*/ 	.byte	0x04, 0x37
        /*0002*/ 	.short	(.L_7 - .L_6)
.L_6:
        /*0004*/ 	.word	0x00000082


	//----- nvinfo : EIATTR_KPARAM_INFO
	.align		4
.L_7:
        /*0008*/ 	.byte	0x04, 0x17
        /*000a*/ 	.short	(.L_9 - .L_8)
.L_8:
        /*000c*/ 	.word	0x00000000
        /*0010*/ 	.short	0x000c
        /*0012*/ 	.short	0x0050
        /*0014*/ 	.byte	0x00, 0xf0, 0x11, 0x00


	//----- nvinfo : EIATTR_KPARAM_INFO
	.align		4
.L_9:
        /*0018*/ 	.byte	0x04, 0x17
        /*001a*/ 	.short	(.L_11 - .L_10)
.L_10:
        /*001c*/ 	.word	0x00000000
        /*0020*/ 	.short	0x000b
        /*0022*/ 	.short	0x0048
        /*0024*/ 	.byte	0x00, 0xf5, 0x21, 0x00


	//----- nvinfo : EIATTR_KPARAM_INFO
	.align		4
.L_11:
        /*0028*/ 	.byte	0x04, 0x17
        /*002a*/ 	.short	(.L_13 - .L_12)
.L_12:
        /*002c*/ 	.word	0x00000000
        /*0030*/ 	.short	0x000a
        /*0032*/ 	.short	0x0040
        /*0034*/ 	.byte	0x00, 0xf0, 0x11, 0x00


	//----- nvinfo : EIATTR_KPARAM_INFO
	.align		4
.L_13:
        /*0038*/ 	.byte	0x04, 0x17
        /*003a*/ 	.short	(.L_15 - .L_14)
.L_14:
        /*003c*/ 	.word	0x00000000
        /*0040*/ 	.short	0x0009
        /*0042*/ 	.short	0x003c
        /*0044*/ 	.byte	0x00, 0xf0, 0x11, 0x00


	//----- nvinfo : EIATTR_KPARAM_INFO
	.align		4
.L_15:
        /*0048*/ 	.byte	0x04, 0x17
        /*004a*/ 	.short	(.L_17 - .L_16)
.L_16:
        /*004c*/ 	.word	0x00000000
        /*0050*/ 	.short	0x0008
        /*0052*/ 	.short	0x0038
        /*0054*/ 	.byte	0x00, 0xf0, 0x11, 0x00


	//----- nvinfo : EIATTR_KPARAM_INFO
	.align		4
.L_17:
        /*0058*/ 	.byte	0x04, 0x17
        /*005a*/ 	.short	(.L_19 - .L_18)
.L_18:
        /*005c*/ 	.word	0x00000000
        /*0060*/ 	.short	0x0007
        /*0062*/ 	.short	0x0030
        /*0064*/ 	.byte	0x00, 0xf5, 0x21, 0x00


	//----- nvinfo : EIATTR_KPARAM_INFO
	.align		4
.L_19:
        /*0068*/ 	.byte	0x04, 0x17
        /*006a*/ 	.short	(.L_21 - .L_20)
.L_20:
        /*006c*/ 	.word	0x00000000
        /*0070*/ 	.short	0x0006
        /*0072*/ 	.short	0x0028
        /*0074*/ 	.byte	0x00, 0xf0, 0x11, 0x00


	//----- nvinfo : EIATTR_KPARAM_INFO
	.align		4
.L_21:
        /*0078*/ 	.byte	0x04, 0x17
        /*007a*/ 	.short	(.L_23 - .L_22)
.L_22:
        /*007c*/ 	.word	0x00000000
        /*0080*/ 	.short	0x0005
        /*0082*/ 	.short	0x0020
        /*0084*/ 	.byte	0x00, 0xf5, 0x21, 0x00


	//----- nvinfo : EIATTR_KPARAM_INFO
	.align		4
.L_23:
        /*0088*/ 	.byte	0x04, 0x17
        /*008a*/ 	.short	(.L_25 - .L_24)
.L_24:
        /*008c*/ 	.word	0x00000000
        /*0090*/ 	.short	0x0004
        /*0092*/ 	.short	0x001c
        /*0094*/ 	.byte	0x00, 0xf0, 0x11, 0x00


	//----- nvinfo : EIATTR_KPARAM_INFO
	.align		4
.L_25:
        /*0098*/ 	.byte	0x04, 0x17
        /*009a*/ 	.short	(.L_27 - .L_26)
.L_26:
        /*009c*/ 	.word	0x00000000
        /*00a0*/ 	.short	0x0003
        /*00a2*/ 	.short	0x0018
        /*00a4*/ 	.byte	0x00, 0xf0, 0x11, 0x00


	//----- nvinfo : EIATTR_KPARAM_INFO
	.align		4
.L_27:
        /*00a8*/ 	.byte	0x04, 0x17
        /*00aa*/ 	.short	(.L_29 - .L_28)
.L_28:
        /*00ac*/ 	.word	0x00000000
        /*00b0*/ 	.short	0x0002
        /*00b2*/ 	.short	0x0010
        /*00b4*/ 	.byte	0x00, 0xf5, 0x21, 0x00


	//----- nvinfo : EIATTR_KPARAM_INFO
	.align		4
.L_29:
        /*00b8*/ 	.byte	0x04, 0x17
        /*00ba*/ 	.short	(.L_31 - .L_30)
.L_30:
        /*00bc*/ 	.word	0x00000000
        /*00c0*/ 	.short	0x0001
        /*00c2*/ 	.short	0x0008
        /*00c4*/ 	.byte	0x00, 0xf0, 0x11, 0x00


	//----- nvinfo : EIATTR_KPARAM_INFO
	.align		4
.L_31:
        /*00c8*/ 	.byte	0x04, 0x17
        /*00ca*/ 	.short	(.L_33 - .L_32)
.L_32:
        /*00cc*/ 	.word	0x00000000
        /*00d0*/ 	.short	0x0000
        /*00d2*/ 	.short	0x0000
        /*00d4*/ 	.byte	0x00, 0xf5, 0x21, 0x00


	//----- nvinfo : EIATTR_SPARSE_MMA_MASK
	.align		4
.L_33:
        /*00d8*/ 	.byte	0x03, 0x50
        /*00da*/ 	.short	0x0000


	//----- nvinfo : EIATTR_MAXREG_COUNT
	.align		4
        /*00dc*/ 	.byte	0x03, 0x1b
        /*00de*/ 	.short	0x00ff


	//----- nvinfo : EIATTR_MERCURY_ISA_VERSION
	.align		4
        /*00e0*/ 	.byte	0x03, 0x5f
        /*00e2*/ 	.short	0x0101


	//----- nvinfo : EIATTR_VRC_CTA_INIT_COUNT
	.align		4
        /*00e4*/ 	.byte	0x02, 0x4a
	.zero		1
	.zero		1


	//----- nvinfo : EIATTR_EXIT_INSTR_OFFSETS
	.align		4
        /*00e8*/ 	.byte	0x04, 0x1c
        /*00ea*/ 	.short	(.L_35 - .L_34)


	//   ....[0]....
.L_34:
        /*00ec*/ 	.word	0x00000070


	//   ....[1]....
        /*00f0*/ 	.word	0x000000d0


	//----- nvinfo : EIATTR_CBANK_PARAM_SIZE
	.align		4
.L_35:
        /*00f4*/ 	.byte	0x03, 0x19
        /*00f6*/ 	.short	0x0054


	//----- nvinfo : EIATTR_PARAM_CBANK
	.align		4
        /*00f8*/ 	.byte	0x04, 0x0a
        /*00fa*/ 	.short	(.L_37 - .L_36)
	.align		4
.L_36:
        /*00fc*/ 	.word	index@(.nv.constant0.calculateFitnessOnDevice)
        /*0100*/ 	.short	0x0380
        /*0102*/ 	.short	0x0054


	//----- nvinfo : EIATTR_SW_WAR
	.align		4
.L_37:
        /*0104*/ 	.byte	0x04, 0x36
        /*0106*/ 	.short	(.L_39 - .L_38)
.L_38:
        /*0108*/ 	.word	0x00000008
.L_39:


//--------------------- .nv.callgraph             --------------------------
	.section	.nv.callgraph,"",@"SHT_CUDA_CALLGRAPH"
	.align	4
	.sectionentsize	8
	.align		4
        /*0000*/ 	.word	0x00000000
	.align		4
        /*0004*/ 	.word	0xffffffff
	.align		4
        /*0008*/ 	.word	0x00000000
	.align		4
        /*000c*/ 	.word	0xfffffffe
	.align		4
        /*0010*/ 	.word	0x00000000
	.align		4
        /*0014*/ 	.word	0xfffffffd
	.align		4
        /*0018*/ 	.word	0x00000000
	.align		4
        /*001c*/ 	.word	0xfffffffc


//--------------------- .text.calculateFitnessOnDevice --------------------------
	.section	.text.calculateFitnessOnDevice,"ax",@progbits
	.align	128
        .global         calculateFitnessOnDevice
        .type           calculateFitnessOnDevice,@function
        .size           calculateFitnessOnDevice,(.L_x_1 - calculateFitnessOnDevice)
        .other          calculateFitnessOnDevice,@"STO_CUDA_ENTRY STV_DEFAULT"
calculateFitnessOnDevice:
.text.calculateFitnessOnDevice:
[----:B------:R-:W-:Y:S01]  /*0000*/  LDC R1, c[0x0][0x37c] ;  /* 0x0000df00ff017b82 */ /* 0x000fe20000000800 */
[----:B------:R-:W0:Y:S07]  /*0010*/  S2R R0, SR_TID.X ;  /* 0x0000000000007919 */ /* 0x000e2e0000002100 */
[----:B------:R-:W0:Y:S01]  /*0020*/  S2UR UR4, SR_CTAID.X ;  /* 0x00000000000479c3 */ /* 0x000e220000002500 */
[----:B------:R-:W1:Y:S07]  /*0030*/  LDCU UR5, c[0x0][0x388] ;  /* 0x00007100ff0577ac */ /* 0x000e6e0008000800 */
[----:B------:R-:W0:Y:S02]  /*0040*/  LDC R5, c[0x0][0x360] ;  /* 0x0000d800ff057b82 */ /* 0x000e240000000800 */
[----:B0-----:R-:W-:-:S05]  /*0050*/  IMAD R5, R5, UR4, R0 ;  /* 0x0000000405057c24 */ /* 0x001fca000f8e0200 */
[----:B-1----:R-:W-:-:S13]  /*0060*/  ISETP.GE.AND P0, PT, R5, UR5, PT ;  /* 0x0000000505007c0c */ /* 0x002fda000bf06270 */
[----:B------:R-:W-:Y:S05]  /*0070*/  @P0 EXIT ;  /* 0x000000000000094d */ /* 0x000fea0003800000 */
[----:B------:R-:W0:Y:S01]  /*0080*/  LDC.64 R2, c[0x0][0x380] ;  /* 0x0000e000ff027b82 */ /* 0x000e220000000a00 */
[----:B------:R-:W1:Y:S01]  /*0090*/  LDCU.64 UR4, c[0x0][0x358] ;  /* 0x00006b00ff0477ac */ /* 0x000e620008000a00 */
[----:B------:R-:W-:Y:S02]  /*00a0*/  HFMA2 R7, -RZ, RZ, -1.88671875, -19.203125 ;  /* 0xbf8ccccdff077431 */ /* 0x000fe400000001ff */
[----:B0-----:R-:W-:-:S05]  /*00b0*/  IMAD.WIDE R2, R5, 0x4, R2 ;  /* 0x0000000405027825 */ /* 0x001fca00078e0202 */
[----:B-1----:R-:W-:Y:S01]  /*00c0*/  STG.E desc[UR4][R2.64], R7 ;  /* 0x0000000702007986 */ /* 0x002fe2000c101904 */
[----:B------:R-:W-:Y:S05]  /*00d0*/  EXIT ;  /* 0x000000000000794d */ /* 0x000fea0003800000 */
.L_x_0:
[----:B------:R-:W-:-:S00]  /*00e0*/  BRA `(.L_x_0) ;  /* 0xfffffffc00fc7947 */ /* 0x000fc0000383ffff */
[----:B------:R-:W-:-:S00]  /*00f0*/  NOP ;  /* 0x0000000000007918 */ /* 0x000fc00000000000 */
        /* <DEDUP_REMOVED lines=8> */
.L_x_1:


//--------------------- .nv.shared.reserved.0     --------------------------
	.section	.nv.shared.reserved.0,"aw",@nobits
	.weak		__nv_reservedSMEM_offset_0_alias
	.size		__nv_reservedSMEM_offset_0_alias, 0, 64
	.other		__nv_reservedSMEM_offset_0_alias,@"STO_CUDA_RESERVED_SHARED STV_DEFAULT"
__nv_reservedSMEM_offset_0_alias:
	.zero		0
	.zero		64


//--------------------- .nv.constant0.calculateFitnessOnDevice --------------------------
	.section	.nv.constant0.calculateFitnessOnDevice,"a",@progbits
	.sectionflags	@""
	.align	4
.nv.constant0.calculateFitnessOnDevice:
	.zero		980


//--------------------- SYMBOLS --------------------------

	.type		.nv.reservedSmem.offset0,@object
	.size		.nv.reservedSmem.offset0,0x4
